//
// Generated by NVIDIA NVVM Compiler
//
// Compiler Build ID: CL-36424714
// Cuda compilation tools, release 13.0, V13.0.88
// Based on NVVM 20.0.0
//

.version 9.0
.target sm_100
.address_size 64

	// .globl	_Z10initializePViii
.global .align 4 .u32 t;

.visible .entry _Z10initializePViii(
	.param .u64 .ptr .align 1 _Z10initializePViii_param_0,
	.param .u32 _Z10initializePViii_param_1,
	.param .u32 _Z10initializePViii_param_2
)
{
	.reg .pred 	%p<2>;
	.reg .b32 	%r<7>;
	.reg .b64 	%rd<5>;

	ld.param.u64 	%rd1, [_Z10initializePViii_param_0];
	ld.param.u32 	%r3, [_Z10initializePViii_param_1];
	ld.param.u32 	%r2, [_Z10initializePViii_param_2];
	mov.u32 	%r4, %ctaid.x;
	mov.u32 	%r5, %ntid.x;
	mov.u32 	%r6, %tid.x;
	mad.lo.s32 	%r1, %r4, %r5, %r6;
	setp.ge.s32 	%p1, %r1, %r3;
	@%p1 bra 	$L__BB0_2;
	cvta.to.global.u64 	%rd2, %rd1;
	mul.wide.s32 	%rd3, %r1, 4;
	add.s64 	%rd4, %rd2, %rd3;
	st.volatile.global.u32 	[%rd4], %r2;
$L__BB0_2:
	ret;

}
	// .globl	_Z8simulatePViPiS1_S0_S0_S0_S1_ii
.visible .entry _Z8simulatePViPiS1_S0_S0_S0_S1_ii(
	.param .u64 .ptr .align 1 _Z8simulatePViPiS1_S0_S0_S0_S1_ii_param_0,
	.param .u64 .ptr .align 1 _Z8simulatePViPiS1_S0_S0_S0_S1_ii_param_1,
	.param .u64 .ptr .align 1 _Z8simulatePViPiS1_S0_S0_S0_S1_ii_param_2,
	.param .u64 .ptr .align 1 _Z8simulatePViPiS1_S0_S0_S0_S1_ii_param_3,
	.param .u64 .ptr .align 1 _Z8simulatePViPiS1_S0_S0_S0_S1_ii_param_4,
	.param .u64 .ptr .align 1 _Z8simulatePViPiS1_S0_S0_S0_S1_ii_param_5,
	.param .u64 .ptr .align 1 _Z8simulatePViPiS1_S0_S0_S0_S1_ii_param_6,
	.param .u32 _Z8simulatePViPiS1_S0_S0_S0_S1_ii_param_7,
	.param .u32 _Z8simulatePViPiS1_S0_S0_S0_S1_ii_param_8
)
{
	.reg .pred 	%p<48>;
	.reg .b32 	%r<136>;
	.reg .b64 	%rd<53>;

	ld.param.u64 	%rd28, [_Z8simulatePViPiS1_S0_S0_S0_S1_ii_param_0];
	ld.param.u64 	%rd24, [_Z8simulatePViPiS1_S0_S0_S0_S1_ii_param_1];
	ld.param.u64 	%rd25, [_Z8simulatePViPiS1_S0_S0_S0_S1_ii_param_2];
	ld.param.u64 	%rd26, [_Z8simulatePViPiS1_S0_S0_S0_S1_ii_param_3];
	ld.param.u64 	%rd29, [_Z8simulatePViPiS1_S0_S0_S0_S1_ii_param_4];
	ld.param.u64 	%rd30, [_Z8simulatePViPiS1_S0_S0_S0_S1_ii_param_5];
	ld.param.u64 	%rd27, [_Z8simulatePViPiS1_S0_S0_S0_S1_ii_param_6];
	ld.param.u32 	%r24, [_Z8simulatePViPiS1_S0_S0_S0_S1_ii_param_7];
	ld.param.u32 	%r23, [_Z8simulatePViPiS1_S0_S0_S0_S1_ii_param_8];
	cvta.to.global.u64 	%rd1, %rd30;
	cvta.to.global.u64 	%rd2, %rd29;
	cvta.to.global.u64 	%rd3, %rd28;
	mov.u32 	%r25, %ctaid.x;
	mov.u32 	%r26, %ntid.x;
	mov.u32 	%r27, %tid.x;
	mad.lo.s32 	%r1, %r25, %r26, %r27;
	setp.gt.s32 	%p1, %r1, %r24;
	@%p1 bra 	$L__BB1_83;
	setp.lt.s32 	%p2, %r1, 1;
	@%p2 bra 	$L__BB1_4;
	add.s32 	%r28, %r1, -1;
	mul.wide.u32 	%rd31, %r28, 4;
	add.s64 	%rd4, %rd3, %rd31;
$L__BB1_3:
	ld.volatile.global.u32 	%r29, [%rd4];
	setp.eq.s32 	%p3, %r29, 0;
	@%p3 bra 	$L__BB1_3;
$L__BB1_4:
	cvta.to.global.u64 	%rd32, %rd24;
	mul.wide.s32 	%rd33, %r1, 4;
	add.s64 	%rd34, %rd32, %rd33;
	ld.global.u32 	%r30, [%rd34];
	cvta.to.global.u64 	%rd35, %rd26;
	mul.wide.s32 	%rd36, %r30, 4;
	add.s64 	%rd5, %rd35, %rd36;
	ld.volatile.global.u32 	%r130, [%rd5];
	setp.ne.s32 	%p4, %r130, -1;
	@%p4 bra 	$L__BB1_10;
	setp.lt.s32 	%p5, %r23, 1;
	mov.b32 	%r129, 0;
	@%p5 bra 	$L__BB1_9;
	mov.b32 	%r128, 0;
$L__BB1_7:
	mul.wide.u32 	%rd37, %r128, 4;
	add.s64 	%rd38, %rd2, %rd37;
	ld.volatile.global.u32 	%r33, [%rd38];
	setp.ne.s32 	%p6, %r33, 1;
	mov.u32 	%r129, %r128;
	@%p6 bra 	$L__BB1_9;
	add.s32 	%r128, %r128, 1;
	setp.ne.s32 	%p7, %r128, %r23;
	mov.u32 	%r129, %r23;
	@%p7 bra 	$L__BB1_7;
$L__BB1_9:
	setp.gt.s32 	%p8, %r129, %r23;
	selp.b32 	%r130, -1, %r129, %p8;
	st.volatile.global.u32 	[%rd5], %r130;
$L__BB1_10:
	mul.wide.s32 	%rd39, %r130, 4;
	add.s64 	%rd6, %rd2, %rd39;
	ld.volatile.global.u32 	%r34, [%rd6];
	setp.ne.s32 	%p9, %r34, 1;
	add.s64 	%rd7, %rd1, %rd39;
	@%p9 bra 	$L__BB1_82;
	ld.volatile.global.u32 	%r35, [%rd7];
	st.volatile.global.u32 	[t], %r35;
	setp.lt.s32 	%p10, %r23, 1;
	@%p10 bra 	$L__BB1_82;
	and.b32  	%r8, %r23, 15;
	setp.lt.u32 	%p11, %r23, 16;
	mov.b32 	%r133, 0;
	@%p11 bra 	$L__BB1_47;
	and.b32  	%r133, %r23, 2147483632;
	neg.s32 	%r131, %r133;
	add.s64 	%rd50, %rd1, 32;
	add.s64 	%rd49, %rd2, 32;
$L__BB1_14:
	.pragma "nounroll";
	ld.volatile.global.u32 	%r37, [t];
	ld.volatile.global.u32 	%r38, [%rd50+-32];
	setp.lt.s32 	%p12, %r37, %r38;
	@%p12 bra 	$L__BB1_16;
	mov.b32 	%r39, 0;
	st.volatile.global.u32 	[%rd49+-32], %r39;
$L__BB1_16:
	ld.volatile.global.u32 	%r40, [t];
	ld.volatile.global.u32 	%r41, [%rd50+-28];
	setp.lt.s32 	%p13, %r40, %r41;
	@%p13 bra 	$L__BB1_18;
	mov.b32 	%r42, 0;
	st.volatile.global.u32 	[%rd49+-28], %r42;
$L__BB1_18:
	ld.volatile.global.u32 	%r43, [t];
	ld.volatile.global.u32 	%r44, [%rd50+-24];
	setp.lt.s32 	%p14, %r43, %r44;
	@%p14 bra 	$L__BB1_20;
	mov.b32 	%r45, 0;
	st.volatile.global.u32 	[%rd49+-24], %r45;
$L__BB1_20:
	ld.volatile.global.u32 	%r46, [t];
	ld.volatile.global.u32 	%r47, [%rd50+-20];
	setp.lt.s32 	%p15, %r46, %r47;
	@%p15 bra 	$L__BB1_22;
	mov.b32 	%r48, 0;
	st.volatile.global.u32 	[%rd49+-20], %r48;
$L__BB1_22:
	ld.volatile.global.u32 	%r49, [t];
	ld.volatile.global.u32 	%r50, [%rd50+-16];
	setp.lt.s32 	%p16, %r49, %r50;
	@%p16 bra 	$L__BB1_24;
	mov.b32 	%r51, 0;
	st.volatile.global.u32 	[%rd49+-16], %r51;
$L__BB1_24:
	ld.volatile.global.u32 	%r52, [t];
	ld.volatile.global.u32 	%r53, [%rd50+-12];
	setp.lt.s32 	%p17, %r52, %r53;
	@%p17 bra 	$L__BB1_26;
	mov.b32 	%r54, 0;
	st.volatile.global.u32 	[%rd49+-12], %r54;
$L__BB1_26:
	ld.volatile.global.u32 	%r55, [t];
	ld.volatile.global.u32 	%r56, [%rd50+-8];
	setp.lt.s32 	%p18, %r55, %r56;
	@%p18 bra 	$L__BB1_28;
	mov.b32 	%r57, 0;
	st.volatile.global.u32 	[%rd49+-8], %r57;
$L__BB1_28:
	ld.volatile.global.u32 	%r58, [t];
	ld.volatile.global.u32 	%r59, [%rd50+-4];
	setp.lt.s32 	%p19, %r58, %r59;
	@%p19 bra 	$L__BB1_30;
	mov.b32 	%r60, 0;
	st.volatile.global.u32 	[%rd49+-4], %r60;
$L__BB1_30:
	ld.volatile.global.u32 	%r61, [t];
	ld.volatile.global.u32 	%r62, [%rd50];
	setp.lt.s32 	%p20, %r61, %r62;
	@%p20 bra 	$L__BB1_32;
	mov.b32 	%r63, 0;
	st.volatile.global.u32 	[%rd49], %r63;
$L__BB1_32:
	ld.volatile.global.u32 	%r64, [t];
	ld.volatile.global.u32 	%r65, [%rd50+4];
	setp.lt.s32 	%p21, %r64, %r65;
	@%p21 bra 	$L__BB1_34;
	mov.b32 	%r66, 0;
	st.volatile.global.u32 	[%rd49+4], %r66;
$L__BB1_34:
	ld.volatile.global.u32 	%r67, [t];
	ld.volatile.global.u32 	%r68, [%rd50+8];
	setp.lt.s32 	%p22, %r67, %r68;
	@%p22 bra 	$L__BB1_36;
	mov.b32 	%r69, 0;
	st.volatile.global.u32 	[%rd49+8], %r69;
$L__BB1_36:
	ld.volatile.global.u32 	%r70, [t];
	ld.volatile.global.u32 	%r71, [%rd50+12];
	setp.lt.s32 	%p23, %r70, %r71;
	@%p23 bra 	$L__BB1_38;
	mov.b32 	%r72, 0;
	st.volatile.global.u32 	[%rd49+12], %r72;
$L__BB1_38:
	ld.volatile.global.u32 	%r73, [t];
	ld.volatile.global.u32 	%r74, [%rd50+16];
	setp.lt.s32 	%p24, %r73, %r74;
	@%p24 bra 	$L__BB1_40;
	mov.b32 	%r75, 0;
	st.volatile.global.u32 	[%rd49+16], %r75;
$L__BB1_40:
	ld.volatile.global.u32 	%r76, [t];
	ld.volatile.global.u32 	%r77, [%rd50+20];
	setp.lt.s32 	%p25, %r76, %r77;
	@%p25 bra 	$L__BB1_42;
	mov.b32 	%r78, 0;
	st.volatile.global.u32 	[%rd49+20], %r78;
$L__BB1_42:
	ld.volatile.global.u32 	%r79, [t];
	ld.volatile.global.u32 	%r80, [%rd50+24];
	setp.lt.s32 	%p26, %r79, %r80;
	@%p26 bra 	$L__BB1_44;
	mov.b32 	%r81, 0;
	st.volatile.global.u32 	[%rd49+24], %r81;
$L__BB1_44:
	ld.volatile.global.u32 	%r82, [t];
	ld.volatile.global.u32 	%r83, [%rd50+28];
	setp.lt.s32 	%p27, %r82, %r83;
	@%p27 bra 	$L__BB1_46;
	mov.b32 	%r84, 0;
	st.volatile.global.u32 	[%rd49+28], %r84;
$L__BB1_46:
	add.s32 	%r131, %r131, 16;
	add.s64 	%rd50, %rd50, 64;
	add.s64 	%rd49, %rd49, 64;
	setp.ne.s32 	%p28, %r131, 0;
	@%p28 bra 	$L__BB1_14;
$L__BB1_47:
	setp.eq.s32 	%p29, %r8, 0;
	@%p29 bra 	$L__BB1_82;
	and.b32  	%r14, %r23, 7;
	setp.lt.u32 	%p30, %r8, 8;
	@%p30 bra 	$L__BB1_66;
	ld.volatile.global.u32 	%r85, [t];
	mul.wide.u32 	%rd40, %r133, 4;
	add.s64 	%rd14, %rd1, %rd40;
	ld.volatile.global.u32 	%r86, [%rd14];
	setp.lt.s32 	%p31, %r85, %r86;
	add.s64 	%rd15, %rd2, %rd40;
	@%p31 bra 	$L__BB1_51;
	mov.b32 	%r87, 0;
	st.volatile.global.u32 	[%rd15], %r87;
$L__BB1_51:
	ld.volatile.global.u32 	%r88, [t];
	ld.volatile.global.u32 	%r89, [%rd14+4];
	setp.lt.s32 	%p32, %r88, %r89;
	@%p32 bra 	$L__BB1_53;
	mov.b32 	%r90, 0;
	st.volatile.global.u32 	[%rd15+4], %r90;
$L__BB1_53:
	ld.volatile.global.u32 	%r91, [t];
	ld.volatile.global.u32 	%r92, [%rd14+8];
	setp.lt.s32 	%p33, %r91, %r92;
	@%p33 bra 	$L__BB1_55;
	mov.b32 	%r93, 0;
	st.volatile.global.u32 	[%rd15+8], %r93;
$L__BB1_55:
	ld.volatile.global.u32 	%r94, [t];
	ld.volatile.global.u32 	%r95, [%rd14+12];
	setp.lt.s32 	%p34, %r94, %r95;
	@%p34 bra 	$L__BB1_57;
	mov.b32 	%r96, 0;
	st.volatile.global.u32 	[%rd15+12], %r96;
$L__BB1_57:
	ld.volatile.global.u32 	%r97, [t];
	ld.volatile.global.u32 	%r98, [%rd14+16];
	setp.lt.s32 	%p35, %r97, %r98;
	@%p35 bra 	$L__BB1_59;
	mov.b32 	%r99, 0;
	st.volatile.global.u32 	[%rd15+16], %r99;
$L__BB1_59:
	ld.volatile.global.u32 	%r100, [t];
	ld.volatile.global.u32 	%r101, [%rd14+20];
	setp.lt.s32 	%p36, %r100, %r101;
	@%p36 bra 	$L__BB1_61;
	mov.b32 	%r102, 0;
	st.volatile.global.u32 	[%rd15+20], %r102;
$L__BB1_61:
	ld.volatile.global.u32 	%r103, [t];
	ld.volatile.global.u32 	%r104, [%rd14+24];
	setp.lt.s32 	%p37, %r103, %r104;
	@%p37 bra 	$L__BB1_63;
	mov.b32 	%r105, 0;
	st.volatile.global.u32 	[%rd15+24], %r105;
$L__BB1_63:
	ld.volatile.global.u32 	%r106, [t];
	ld.volatile.global.u32 	%r107, [%rd14+28];
	setp.lt.s32 	%p38, %r106, %r107;
	@%p38 bra 	$L__BB1_65;
	mov.b32 	%r108, 0;
	st.volatile.global.u32 	[%rd15+28], %r108;
$L__BB1_65:
	add.s32 	%r133, %r133, 8;
$L__BB1_66:
	setp.eq.s32 	%p39, %r14, 0;
	@%p39 bra 	$L__BB1_82;
	and.b32  	%r17, %r23, 3;
	setp.lt.u32 	%p40, %r14, 4;
	@%p40 bra 	$L__BB1_77;
	ld.volatile.global.u32 	%r109, [t];
	mul.wide.u32 	%rd41, %r133, 4;
	add.s64 	%rd16, %rd1, %rd41;
	ld.volatile.global.u32 	%r110, [%rd16];
	setp.lt.s32 	%p41, %r109, %r110;
	add.s64 	%rd17, %rd2, %rd41;
	@%p41 bra 	$L__BB1_70;
	mov.b32 	%r111, 0;
	st.volatile.global.u32 	[%rd17], %r111;
$L__BB1_70:
	ld.volatile.global.u32 	%r112, [t];
	ld.volatile.global.u32 	%r113, [%rd16+4];
	setp.lt.s32 	%p42, %r112, %r113;
	@%p42 bra 	$L__BB1_72;
	mov.b32 	%r114, 0;
	st.volatile.global.u32 	[%rd17+4], %r114;
$L__BB1_72:
	ld.volatile.global.u32 	%r115, [t];
	ld.volatile.global.u32 	%r116, [%rd16+8];
	setp.lt.s32 	%p43, %r115, %r116;
	@%p43 bra 	$L__BB1_74;
	mov.b32 	%r117, 0;
	st.volatile.global.u32 	[%rd17+8], %r117;
$L__BB1_74:
	ld.volatile.global.u32 	%r118, [t];
	ld.volatile.global.u32 	%r119, [%rd16+12];
	setp.lt.s32 	%p44, %r118, %r119;
	@%p44 bra 	$L__BB1_76;
	mov.b32 	%r120, 0;
	st.volatile.global.u32 	[%rd17+12], %r120;
$L__BB1_76:
	add.s32 	%r133, %r133, 4;
$L__BB1_77:
	setp.eq.s32 	%p45, %r17, 0;
	@%p45 bra 	$L__BB1_82;
	mul.wide.u32 	%rd42, %r133, 4;
	add.s64 	%rd52, %rd2, %rd42;
	add.s64 	%rd51, %rd1, %rd42;
	neg.s32 	%r135, %r17;
$L__BB1_79:
	.pragma "nounroll";
	ld.volatile.global.u32 	%r121, [t];
	ld.volatile.global.u32 	%r122, [%rd51];
	setp.lt.s32 	%p46, %r121, %r122;
	@%p46 bra 	$L__BB1_81;
	mov.b32 	%r123, 0;
	st.volatile.global.u32 	[%rd52], %r123;
$L__BB1_81:
	add.s64 	%rd52, %rd52, 4;
	add.s64 	%rd51, %rd51, 4;
	add.s32 	%r135, %r135, 1;
	setp.ne.s32 	%p47, %r135, 0;
	@%p47 bra 	$L__BB1_79;
$L__BB1_82:
	ld.volatile.global.u32 	%r124, [t];
	cvta.to.global.u64 	%rd43, %rd25;
	add.s64 	%rd45, %rd43, %rd33;
	ld.global.u32 	%r125, [%rd45];
	add.s32 	%r126, %r125, %r124;
	cvta.to.global.u64 	%rd46, %rd27;
	add.s64 	%rd47, %rd46, %rd33;
	st.global.u32 	[%rd47], %r126;
	st.volatile.global.u32 	[%rd7], %r126;
	mov.b32 	%r127, 1;
	st.volatile.global.u32 	[%rd6], %r127;
	add.s64 	%rd48, %rd3, %rd33;
	st.volatile.global.u32 	[%rd48], %r127;
$L__BB1_83:
	ret;

}


// ===== COMPILED SASS (sm_100) =====

	.target	sm_100

	.elftype	@"ET_EXEC"


//--------------------- .note.nv.tkinfo           --------------------------
	.section	.note.nv.tkinfo,"",@"SHT_NOTE"
	.sectionflags	@"SHF_NOTE_NV_TKINFO"
	.tkinfo
        /*0018*/ 	.word	0x00000002
        /*0030*/ 	.string	""
        /*0030*/ 	.string	"ptxas"
        /*0030*/ 	.string	"Cuda compilation tools, release 13.0, V13.0.88"
        /*0030*/ 	.string	"Build cuda_13.0.r13.0/compiler.36424714_0"
        /*0030*/ 	.string	"-arch sm_100 -m 64 "



//--------------------- .note.nv.cuinfo           --------------------------
	.section	.note.nv.cuinfo,"",@"SHT_NOTE"
	.sectionflags	@"SHF_NOTE_NV_CUINFO"
        /*0018*/ 	.short	0x0002
        /*001a*/ 	.short	0x0064
        /*001c*/ 	.short	0x0082
	.zero		2


//--------------------- .nv.info                  --------------------------
	.section	.nv.info,"",@"SHT_CUDA_INFO"
	.align	4


	//----- nvinfo : EIATTR_REGCOUNT
	.align		4
        /*0000*/ 	.byte	0x04, 0x2f
        /*0002*/ 	.short	(.L_2 - .L_1)
	.align		4
.L_1:
        /*0004*/ 	.word	index@(_Z10initializePViii)
        /*0008*/ 	.word	0x0000000a


	//----- nvinfo : EIATTR_FRAME_SIZE
	.align		4
.L_2:
        /*000c*/ 	.byte	0x04, 0x11
        /*000e*/ 	.short	(.L_4 - .L_3)
	.align		4
.L_3:
        /*0010*/ 	.word	index@(_Z10initializePViii)
        /*0014*/ 	.word	0x00000000


	//----- nvinfo : EIATTR_REGCOUNT
	.align		4
.L_4:
        /*0018*/ 	.byte	0x04, 0x2f
        /*001a*/ 	.short	(.L_6 - .L_5)
	.align		4
.L_5:
        /*001c*/ 	.word	index@(_Z8simulatePViPiS1_S0_S0_S0_S1_ii)
        /*0020*/ 	.word	0x00000015


	//----- nvinfo : EIATTR_FRAME_SIZE
	.align		4
.L_6:
        /*0024*/ 	.byte	0x04, 0x11
        /*0026*/ 	.short	(.L_8 - .L_7)
	.align		4
.L_7:
        /*0028*/ 	.word	index@(_Z8simulatePViPiS1_S0_S0_S0_S1_ii)
        /*002c*/ 	.word	0x00000000


	//----- nvinfo : EIATTR_MIN_STACK_SIZE
	.align		4
.L_8:
        /*0030*/ 	.byte	0x04, 0x12
        /*0032*/ 	.short	(.L_10 - .L_9)
	.align		4
.L_9:
        /*0034*/ 	.word	index@(_Z8simulatePViPiS1_S0_S0_S0_S1_ii)
        /*0038*/ 	.word	0x00000000


	//----- nvinfo : EIATTR_MIN_STACK_SIZE
	.align		4
.L_10:
        /*003c*/ 	.byte	0x04, 0x12
        /*003e*/ 	.short	(.L_12 - .L_11)
	.align		4
.L_11:
        /*0040*/ 	.word	index@(_Z10initializePViii)
        /*0044*/ 	.word	0x00000000
.L_12:


//--------------------- .nv.compat                --------------------------
	.section	.nv.compat,"",@"SHT_CUDA_COMPAT_INFO"
	.align	4
        /*0000*/ 	.byte	0x02, 0x09, 0x00, 0x00, 0x02, 0x02, 0x01, 0x00, 0x02, 0x05, 0x05, 0x00, 0x03, 0x07, 0x01, 0x01
        /*0010*/ 	.byte	0x02, 0x03, 0x00, 0x00, 0x02, 0x06, 0x01, 0x00, 0x04, 0x0b, 0x08, 0x00, 0x09, 0x00, 0x00, 0x00
        /*0020*/ 	.byte	0x00, 0x00, 0x00, 0x00


//--------------------- .nv.info._Z8simulatePViPiS1_S0_S0_S0_S1_ii --------------------------
	.section	.nv.info._Z8simulatePViPiS1_S0_S0_S0_S1_ii,"",@"SHT_CUDA_INFO"
	.sectionflags	@""
	.align	4


	//----- nvinfo : EIATTR_CUDA_API_VERSION
	.align		4
        /*0000*/ 	.byte	0x04, 0x37
        /*0002*/ 	.short	(.L_14 - .L_13)
.L_13:
        /*0004*/ 	.word	0x00000082


	//----- nvinfo : EIATTR_KPARAM_INFO
	.align		4
.L_14:
        /*0008*/ 	.byte	0x04, 0x17
        /*000a*/ 	.short	(.L_16 - .L_15)
.L_15:
        /*000c*/ 	.word	0x00000000
        /*0010*/ 	.short	0x0008
        /*0012*/ 	.short	0x003c
        /*0014*/ 	.byte	0x00, 0xf0, 0x11, 0x00


	//----- nvinfo : EIATTR_KPARAM_INFO
	.align		4
.L_16:
        /*0018*/ 	.byte	0x04, 0x17
        /*001a*/ 	.short	(.L_18 - .L_17)
.L_17:
        /*001c*/ 	.word	0x00000000
        /*0020*/ 	.short	0x0007
        /*0022*/ 	.short	0x0038
        /*0024*/ 	.byte	0x00, 0xf0, 0x11, 0x00


	//----- nvinfo : EIATTR_KPARAM_INFO
	.align		4
.L_18:
        /*0028*/ 	.byte	0x04, 0x17
        /*002a*/ 	.short	(.L_20 - .L_19)
.L_19:
        /*002c*/ 	.word	0x00000000
        /*0030*/ 	.short	0x0006
        /*0032*/ 	.short	0x0030
        /*0034*/ 	.byte	0x00, 0xf5, 0x21, 0x00


	//----- nvinfo : EIATTR_KPARAM_INFO
	.align		4
.L_20:
        /*0038*/ 	.byte	0x04, 0x17
        /*003a*/ 	.short	(.L_22 - .L_21)
.L_21:
        /*003c*/ 	.word	0x00000000
        /*0040*/ 	.short	0x0005
        /*0042*/ 	.short	0x0028
        /*0044*/ 	.byte	0x00, 0xf5, 0x21, 0x00


	//----- nvinfo : EIATTR_KPARAM_INFO
	.align		4
.L_22:
        /*0048*/ 	.byte	0x04, 0x17
        /*004a*/ 	.short	(.L_24 - .L_23)
.L_23:
        /*004c*/ 	.word	0x00000000
        /*0050*/ 	.short	0x0004
        /*0052*/ 	.short	0x0020
        /*0054*/ 	.byte	0x00, 0xf5, 0x21, 0x00


	//----- nvinfo : EIATTR_KPARAM_INFO
	.align		4
.L_24:
        /*0058*/ 	.byte	0x04, 0x17
        /*005a*/ 	.short	(.L_26 - .L_25)
.L_25:
        /*005c*/ 	.word	0x00000000
        /*0060*/ 	.short	0x0003
        /*0062*/ 	.short	0x0018
        /*0064*/ 	.byte	0x00, 0xf5, 0x21, 0x00


	//----- nvinfo : EIATTR_KPARAM_INFO
	.align		4
.L_26:
        /*0068*/ 	.byte	0x04, 0x17
        /*006a*/ 	.short	(.L_28 - .L_27)
.L_27:
        /*006c*/ 	.word	0x00000000
        /*0070*/ 	.short	0x0002
        /*0072*/ 	.short	0x0010
        /*0074*/ 	.byte	0x00, 0xf5, 0x21, 0x00


	//----- nvinfo : EIATTR_KPARAM_INFO
	.align		4
.L_28:
        /*0078*/ 	.byte	0x04, 0x17
        /*007a*/ 	.short	(.L_30 - .L_29)
.L_29:
        /*007c*/ 	.word	0x00000000
        /*0080*/ 	.short	0x0001
        /*0082*/ 	.short	0x0008
        /*0084*/ 	.byte	0x00, 0xf5, 0x21, 0x00


	//----- nvinfo : EIATTR_KPARAM_INFO
	.align		4
.L_30:
        /*0088*/ 	.byte	0x04, 0x17
        /*008a*/ 	.short	(.L_32 - .L_31)
.L_31:
        /*008c*/ 	.word	0x00000000
        /*0090*/ 	.short	0x0000
        /*0092*/ 	.short	0x0000
        /*0094*/ 	.byte	0x00, 0xf5, 0x21, 0x00


	//----- nvinfo : EIATTR_SPARSE_MMA_MASK
	.align		4
.L_32:
        /*0098*/ 	.byte	0x03, 0x50
        /*009a*/ 	.short	0x0000


	//----- nvinfo : EIATTR_MAXREG_COUNT
	.align		4
        /*009c*/ 	.byte	0x03, 0x1b
        /*009e*/ 	.short	0x00ff


	//----- nvinfo : EIATTR_MERCURY_ISA_VERSION
	.align		4
        /*00a0*/ 	.byte	0x03, 0x5f
        /*00a2*/ 	.short	0x0101


	//----- nvinfo : EIATTR_VRC_CTA_INIT_COUNT
	.align		4
        /*00a4*/ 	.byte	0x02, 0x4a
	.zero		1
	.zero		1


	//----- nvinfo : EIATTR_EXIT_INSTR_OFFSETS
	.align		4
        /*00a8*/ 	.byte	0x04, 0x1c
        /*00aa*/ 	.short	(.L_34 - .L_33)


	//   ....[0]....
.L_33:
        /*00ac*/ 	.word	0x00000070


	//   ....[1]....
        /*00b0*/ 	.word	0x000010f0


	//----- nvinfo : EIATTR_CRS_STACK_SIZE
	.align		4
.L_34:
        /*00b4*/ 	.byte	0x04, 0x1e
        /*00b6*/ 	.short	(.L_36 - .L_35)
.L_35:
        /*00b8*/ 	.word	0x00000000


	//----- nvinfo : EIATTR_CBANK_PARAM_SIZE
	.align		4
.L_36:
        /*00bc*/ 	.byte	0x03, 0x19
        /*00be*/ 	.short	0x0040


	//----- nvinfo : EIATTR_PARAM_CBANK
	.align		4
        /*00c0*/ 	.byte	0x04, 0x0a
        /*00c2*/ 	.short	(.L_38 - .L_37)
	.align		4
.L_37:
        /*00c4*/ 	.word	index@(.nv.constant0._Z8simulatePViPiS1_S0_S0_S0_S1_ii)
        /*00c8*/ 	.short	0x0380
        /*00ca*/ 	.short	0x0040


	//----- nvinfo : EIATTR_SW_WAR
	.align		4
.L_38:
        /*00cc*/ 	.byte	0x04, 0x36
        /*00ce*/ 	.short	(.L_40 - .L_39)
.L_39:
        /*00d0*/ 	.word	0x00000008
.L_40:


//--------------------- .nv.info._Z10initializePViii --------------------------
	.section	.nv.info._Z10initializePViii,"",@"SHT_CUDA_INFO"
	.sectionflags	@""
	.align	4


	//----- nvinfo : EIATTR_CUDA_API_VERSION
	.align		4
        /*0000*/ 	.byte	0x04, 0x37
        /*0002*/ 	.short	(.L_42 - .L_41)
.L_41:
        /*0004*/ 	.word	0x00000082


	//----- nvinfo : EIATTR_KPARAM_INFO
	.align		4
.L_42:
        /*0008*/ 	.byte	0x04, 0x17
        /*000a*/ 	.short	(.L_44 - .L_43)
.L_43:
        /*000c*/ 	.word	0x00000000
        /*0010*/ 	.short	0x0002
        /*0012*/ 	.short	0x000c
        /*0014*/ 	.byte	0x00, 0xf0, 0x11, 0x00


	//----- nvinfo : EIATTR_KPARAM_INFO
	.align		4
.L_44:
        /*0018*/ 	.byte	0x04, 0x17
        /*001a*/ 	.short	(.L_46 - .L_45)
.L_45:
        /*001c*/ 	.word	0x00000000
        /*0020*/ 	.short	0x0001
        /*0022*/ 	.short	0x0008
        /*0024*/ 	.byte	0x00, 0xf0, 0x11, 0x00


	//----- nvinfo : EIATTR_KPARAM_INFO
	.align		4
.L_46:
        /*0028*/ 	.byte	0x04, 0x17
        /*002a*/ 	.short	(.L_48 - .L_47)
.L_47:
        /*002c*/ 	.word	0x00000000
        /*0030*/ 	.short	0x0000
        /*0032*/ 	.short	0x0000
        /*0034*/ 	.byte	0x00, 0xf5, 0x21, 0x00


	//----- nvinfo : EIATTR_SPARSE_MMA_MASK
	.align		4
.L_48:
        /*0038*/ 	.byte	0x03, 0x50
        /*003a*/ 	.short	0x0000


	//----- nvinfo : EIATTR_MAXREG_COUNT
	.align		4
        /*003c*/ 	.byte	0x03, 0x1b
        /*003e*/ 	.short	0x00ff


	//----- nvinfo : EIATTR_MERCURY_ISA_VERSION
	.align		4
        /*0040*/ 	.byte	0x03, 0x5f
        /*0042*/ 	.short	0x0101


	//----- nvinfo : EIATTR_VRC_CTA_INIT_COUNT
	.align		4
        /*0044*/ 	.byte	0x02, 0x4a
	.zero		1
	.zero		1


	//----- nvinfo : EIATTR_EXIT_INSTR_OFFSETS
	.align		4
        /*0048*/ 	.byte	0x04, 0x1c
        /*004a*/ 	.short	(.L_50 - .L_49)


	//   ....[0]....
.L_49:
        /*004c*/ 	.word	0x00000070


	//   ....[1]....
        /*0050*/ 	.word	0x000000d0


	//----- nvinfo : EIATTR_CBANK_PARAM_SIZE
	.align		4
.L_50:
        /*0054*/ 	.byte	0x03, 0x19
        /*0056*/ 	.short	0x0010


	//----- nvinfo : EIATTR_PARAM_CBANK
	.align		4
        /*0058*/ 	.byte	0x04, 0x0a
        /*005a*/ 	.short	(.L_52 - .L_51)
	.align		4
.L_51:
        /*005c*/ 	.word	index@(.nv.constant0._Z10initializePViii)
        /*0060*/ 	.short	0x0380
        /*0062*/ 	.short	0x0010


	//----- nvinfo : EIATTR_SW_WAR
	.align		4
.L_52:
        /*0064*/ 	.byte	0x04, 0x36
        /*0066*/ 	.short	(.L_54 - .L_53)
.L_53:
        /*0068*/ 	.word	0x00000008
.L_54:


//--------------------- .nv.callgraph             --------------------------
	.section	.nv.callgraph,"",@"SHT_CUDA_CALLGRAPH"
	.align	4
	.sectionentsize	8
	.align		4
        /*0000*/ 	.word	0x00000000
	.align		4
        /*0004*/ 	.word	0xffffffff
	.align		4
        /*0008*/ 	.word	0x00000000
	.align		4
        /*000c*/ 	.word	0xfffffffe
	.align		4
        /*0010*/ 	.word	0x00000000
	.align		4
        /*0014*/ 	.word	0xfffffffd
	.align		4
        /*0018*/ 	.word	0x00000000
	.align		4
        /*001c*/ 	.word	0xfffffffc


//--------------------- .nv.constant4             --------------------------
	.section	.nv.constant4,"a",@progbits
	.align	8
	.align		8
.nv.constant4:
        /*0000*/ 	.dword	t


//--------------------- .text._Z8simulatePViPiS1_S0_S0_S0_S1_ii --------------------------
	.section	.text._Z8simulatePViPiS1_S0_S0_S0_S1_ii,"ax",@progbits
	.align	128
        .global         _Z8simulatePViPiS1_S0_S0_S0_S1_ii
        .type           _Z8simulatePViPiS1_S0_S0_S0_S1_ii,@function
        .size           _Z8simulatePViPiS1_S0_S0_S0_S1_ii,(.L_x_17 - _Z8simulatePViPiS1_S0_S0_S0_S1_ii)
        .other          _Z8simulatePViPiS1_S0_S0_S0_S1_ii,@"STO_CUDA_ENTRY STV_DEFAULT"
_Z8simulatePViPiS1_S0_S0_S0_S1_ii:
.text._Z8simulatePViPiS1_S0_S0_S0_S1_ii:
[----:B------:R-:W-:Y:S01]  /*0000*/  LDC R1, c[0x0][0x37c] ;  /* 0x0000df00ff017b82 */ /* 0x000fe20000000800 */
[----:B------:R-:W0:Y:S07]  /*0010*/  S2R R3, SR_TID.X ;  /* 0x0000000000037919 */ /* 0x000e2e0000002100 */
[----:B------:R-:W0:Y:S01]  /*0020*/  S2UR UR4, SR_CTAID.X ;  /* 0x00000000000479c3 */ /* 0x000e220000002500 */
[----:B------:R-:W1:Y:S07]  /*0030*/  LDCU UR5, c[0x0][0x3b8] ;  /* 0x00007700ff0577ac */ /* 0x000e6e0008000800 */
[----:B------:R-:W0:Y:S02]  /*0040*/  LDC R0, c[0x0][0x360] ;  /* 0x0000d800ff007b82 */ /* 0x000e240000000800 */
[----:B0-----:R-:W-:-:S05]  /*0050*/  IMAD R0, R0, UR4, R3 ;  /* 0x0000000400007c24 */ /* 0x001fca000f8e0203 */
[----:B-1----:R-:W-:-:S13]  /*0060*/  ISETP.GT.AND P0, PT, R0, UR5, PT ;  /* 0x0000000500007c0c */ /* 0x002fda000bf04270 */
[----:B------:R-:W-:Y:S05]  /*0070*/  @P0 EXIT ;  /* 0x000000000000094d */ /* 0x000fea0003800000 */
[----:B------:R-:W0:Y:S01]  /*0080*/  LDC.64 R2, c[0x0][0x388] ;  /* 0x0000e200ff027b82 */ /* 0x000e220000000a00 */
[----:B------:R-:W1:Y:S07]  /*0090*/  LDCU.64 UR8, c[0x0][0x358] ;  /* 0x00006b00ff0877ac */ /* 0x000e6e0008000a00 */
[----:B------:R-:W2:Y:S01]  /*00a0*/  LDC.64 R4, c[0x0][0x398] ;  /* 0x0000e600ff047b82 */ /* 0x000ea20000000a00 */
[C---:B------:R-:W-:Y:S01]  /*00b0*/  ISETP.GE.AND P0, PT, R0.reuse, 0x1, PT ;  /* 0x000000010000780c */ /* 0x040fe20003f06270 */
[----:B------:R-:W3:Y:S01]  /*00c0*/  LDCU UR10, c[0x0][0x3bc] ;  /* 0x00007780ff0a77ac */ /* 0x000ee20008000800 */
[----:B0-----:R-:W-:-:S06]  /*00d0*/  IMAD.WIDE R2, R0, 0x4, R2 ;  /* 0x0000000400027825 */ /* 0x001fcc00078e0202 */
[----:B-1----:R-:W2:Y:S01]  /*00e0*/  LDG.E R3, desc[UR8][R2.64] ;  /* 0x0000000802037981 */ /* 0x002ea2000c1e1900 */
[----:B------:R-:W-:Y:S01]  /*00f0*/  BSSY B0, `(.L_x_0) ;  /* 0x000000a000007945 */ /* 0x000fe20003800000 */
[----:B--2---:R-:W-:-:S03]  /*0100*/  IMAD.WIDE R4, R3, 0x4, R4 ;  /* 0x0000000403047825 */ /* 0x004fc600078e0204 */
[----:B---3--:R-:W-:Y:S05]  /*0110*/  @!P0 BRA `(.L_x_1) ;  /* 0x00000000001c8947 */ /* 0x008fea0003800000 */
[----:B------:R-:W0:Y:S01]  /*0120*/  LDC.64 R2, c[0x0][0x380] ;  /* 0x0000e000ff027b82 */ /* 0x000e220000000a00 */
[----:B------:R-:W-:-:S04]  /*0130*/  VIADD R7, R0, 0xffffffff ;  /* 0xffffffff00077836 */ /* 0x000fc80000000000 */
[----:B0-----:R-:W-:-:S07]  /*0140*/  IMAD.WIDE.U32 R2, R7, 0x4, R2 ;  /* 0x0000000407027825 */ /* 0x001fce00078e0002 */
.L_x_2:
[----:B------:R-:W2:Y:S01]  /*0150*/  LDG.E.STRONG.SYS R6, desc[UR8][R2.64] ;  /* 0x0000000802067981 */ /* 0x000ea2000c1f5900 */
[----:B------:R-:W-:Y:S05]  /*0160*/  YIELD ;  /* 0x0000000000007946 */ /* 0x000fea0003800000 */
[----:B--2---:R-:W-:-:S13]  /*0170*/  ISETP.NE.AND P0, PT, R6, RZ, PT ;  /* 0x000000ff0600720c */ /* 0x004fda0003f05270 */
[----:B------:R-:W-:Y:S05]  /*0180*/  @!P0 BRA `(.L_x_2) ;  /* 0xfffffffc00f08947 */ /* 0x000fea000383ffff */
.L_x_1:
[----:B------:R-:W-:Y:S05]  /*0190*/  BSYNC B0 ;  /* 0x0000000000007941 */ /* 0x000fea0003800000 */
.L_x_0:
[----:B------:R-:W2:Y:S01]  /*01a0*/  LDG.E.STRONG.SYS R7, desc[UR8][R4.64] ;  /* 0x0000000804077981 */ /* 0x000ea2000c1f5900 */
[----:B------:R-:W-:Y:S01]  /*01b0*/  BSSY B0, `(.L_x_3) ;  /* 0x0000019000007945 */ /* 0x000fe20003800000 */
[----:B--2---:R-:W-:-:S13]  /*01c0*/  ISETP.NE.AND P0, PT, R7, -0x1, PT ;  /* 0xffffffff0700780c */ /* 0x004fda0003f05270 */
[----:B------:R-:W-:Y:S05]  /*01d0*/  @P0 BRA `(.L_x_4) ;  /* 0x0000000000580947 */ /* 0x000fea0003800000 */
[----:B------:R-:W0:Y:S01]  /*01e0*/  LDCU UR4, c[0x0][0x3bc] ;  /* 0x00007780ff0477ac */ /* 0x000e220008000800 */
[----:B------:R-:W-:Y:S01]  /*01f0*/  IMAD.MOV.U32 R8, RZ, RZ, RZ ;  /* 0x000000ffff087224 */ /* 0x000fe200078e00ff */
[----:B0-----:R-:W-:-:S09]  /*0200*/  UISETP.GE.AND UP0, UPT, UR4, 0x1, UPT ;  /* 0x000000010400788c */ /* 0x001fd2000bf06270 */
[----:B------:R-:W-:Y:S05]  /*0210*/  BRA.U !UP0, `(.L_x_5) ;  /* 0x0000000108387547 */ /* 0x000fea000b800000 */
[----:B------:R-:W0:Y:S01]  /*0220*/  LDC R9, c[0x0][0x3bc] ;  /* 0x0000ef00ff097b82 */ /* 0x000e220000000800 */
[----:B------:R-:W-:Y:S01]  /*0230*/  BSSY B1, `(.L_x_5) ;  /* 0x000000c000017945 */ /* 0x000fe20003800000 */
[----:B------:R-:W-:-:S06]  /*0240*/  IMAD.MOV.U32 R8, RZ, RZ, RZ ;  /* 0x000000ffff087224 */ /* 0x000fcc00078e00ff */
[----:B------:R-:W1:Y:S02]  /*0250*/  LDC.64 R6, c[0x0][0x3a0] ;  /* 0x0000e800ff067b82 */ /* 0x000e640000000a00 */
.L_x_7:
[----:B-1----:R-:W-:-:S06]  /*0260*/  IMAD.WIDE.U32 R2, R8, 0x4, R6 ;  /* 0x0000000408027825 */ /* 0x002fcc00078e0006 */
[----:B------:R-:W2:Y:S01]  /*0270*/  LDG.E.STRONG.SYS R2, desc[UR8][R2.64] ;  /* 0x0000000802027981 */ /* 0x000ea2000c1f5900 */
[----:B------:R-:W-:Y:S05]  /*0280*/  YIELD ;  /* 0x0000000000007946 */ /* 0x000fea0003800000 */
[----:B--2---:R-:W-:-:S13]  /*0290*/  ISETP.NE.AND P0, PT, R2, 0x1, PT ;  /* 0x000000010200780c */ /* 0x004fda0003f05270 */
[----:B------:R-:W-:Y:S05]  /*02a0*/  @P0 BRA `(.L_x_6) ;  /* 0x0000000000100947 */ /* 0x000fea0003800000 */
[----:B------:R-:W-:-:S05]  /*02b0*/  VIADD R8, R8, 0x1 ;  /* 0x0000000108087836 */ /* 0x000fca0000000000 */
[----:B------:R-:W-:-:S13]  /*02c0*/  ISETP.NE.AND P0, PT, R8, UR10, PT ;  /* 0x0000000a08007c0c */ /* 0x000fda000bf05270 */
[----:B------:R-:W-:Y:S05]  /*02d0*/  @P0 BRA `(.L_x_7) ;  /* 0xfffffffc00e00947 */ /* 0x000fea000383ffff */
[----:B0-----:R-:W-:-:S07]  /*02e0*/  IMAD.MOV.U32 R8, RZ, RZ, R9 ;  /* 0x000000ffff087224 */ /* 0x001fce00078e0009 */
.L_x_6:
[----:B------:R-:W-:Y:S05]  /*02f0*/  BSYNC B1 ;  /* 0x0000000000017941 */ /* 0x000fea0003800000 */
.L_x_5:
[----:B------:R-:W1:Y:S02]  /*0300*/  LDCU UR4, c[0x0][0x3bc] ;  /* 0x00007780ff0477ac */ /* 0x000e640008000800 */
[----:B-1----:R-:W-:-:S04]  /*0310*/  ISETP.GT.AND P0, PT, R8, UR4, PT ;  /* 0x0000000408007c0c */ /* 0x002fc8000bf04270 */
[----:B------:R-:W-:-:S05]  /*0320*/  SEL R7, R8, 0xffffffff, !P0 ;  /* 0xffffffff08077807 */ /* 0x000fca0004000000 */
[----:B------:R1:W-:Y:S04]  /*0330*/  STG.E.STRONG.SYS desc[UR8][R4.64], R7 ;  /* 0x0000000704007986 */ /* 0x0003e8000c115908 */
.L_x_4:
[----:B------:R-:W-:Y:S05]  /*0340*/  BSYNC B0 ;  /* 0x0000000000007941 */ /* 0x000fea0003800000 */
.L_x_3:
[----:B------:R-:W2:Y:S08]  /*0350*/  LDC.64 R2, c[0x0][0x3a0] ;  /* 0x0000e800ff027b82 */ /* 0x000eb00000000a00 */
[----:B-1----:R-:W1:Y:S01]  /*0360*/  LDC.64 R4, c[0x0][0x3a8] ;  /* 0x0000ea00ff047b82 */ /* 0x002e620000000a00 */
[----:B--2---:R-:W-:-:S05]  /*0370*/  IMAD.WIDE R2, R7, 0x4, R2 ;  /* 0x0000000407027825 */ /* 0x004fca00078e0202 */
[----:B------:R-:W2:Y:S01]  /*0380*/  LDG.E.STRONG.SYS R6, desc[UR8][R2.64] ;  /* 0x0000000802067981 */ /* 0x000ea2000c1f5900 */
[----:B------:R-:W-:Y:S01]  /*0390*/  BSSY.RECONVERGENT B0, `(.L_x_8) ;  /* 0x00000c6000007945 */ /* 0x000fe20003800200 */
[----:B-1----:R-:W-:Y:S01]  /*03a0*/  IMAD.WIDE R4, R7, 0x4, R4 ;  /* 0x0000000407047825 */ /* 0x002fe200078e0204 */
[----:B--2---:R-:W-:-:S13]  /*03b0*/  ISETP.NE.AND P0, PT, R6, 0x1, PT ;  /* 0x000000010600780c */ /* 0x004fda0003f05270 */
[----:B------:R-:W-:Y:S05]  /*03c0*/  @P0 BRA `(.L_x_9) ;  /* 0x0000000c00080947 */ /* 0x000fea0003800000 */
[----:B0-----:R-:W2:Y:S01]  /*03d0*/  LDG.E.STRONG.SYS R9, desc[UR8][R4.64] ;  /* 0x0000000804097981 */ /* 0x001ea2000c1f5900 */
[----:B------:R-:W2:Y:S08]  /*03e0*/  LDC.64 R6, c[0x4][RZ] ;  /* 0x01000000ff067b82 */ /* 0x000eb00000000a00 */
[----:B------:R-:W0:Y:S02]  /*03f0*/  LDC R10, c[0x0][0x3bc] ;  /* 0x0000ef00ff0a7b82 */ /* 0x000e240000000800 */
[----:B0-----:R-:W-:Y:S01]  /*0400*/  ISETP.GE.AND P0, PT, R10, 0x1, PT ;  /* 0x000000010a00780c */ /* 0x001fe20003f06270 */
[----:B--2---:R1:W-:-:S12]  /*0410*/  STG.E.STRONG.SYS desc[UR8][R6.64], R9 ;  /* 0x0000000906007986 */ /* 0x0043d8000c115908 */
[----:B------:R-:W-:Y:S05]  /*0420*/  @!P0 BRA `(.L_x_9) ;  /* 0x0000000800f08947 */ /* 0x000fea0003800000 */
[C---:B------:R-:W-:Y:S01]  /*0430*/  ISETP.GE.U32.AND P1, PT, R10.reuse, 0x10, PT ;  /* 0x000000100a00780c */ /* 0x040fe20003f26070 */
[----:B------:R-:W-:Y:S01]  /*0440*/  IMAD.MOV.U32 R8, RZ, RZ, RZ ;  /* 0x000000ffff087224 */ /* 0x000fe200078e00ff */
[----:B------:R-:W-:-:S04]  /*0450*/  LOP3.LUT R16, R10, 0xf, RZ, 0xc0, !PT ;  /* 0x0000000f0a107812 */ /* 0x000fc800078ec0ff */
[----:B------:R-:W-:-:S07]  /*0460*/  ISETP.NE.AND P0, PT, R16, RZ, PT ;  /* 0x000000ff1000720c */ /* 0x000fce0003f05270 */
[----:B------:R-:W-:Y:S06]  /*0470*/  @!P1 BRA `(.L_x_10) ;  /* 0x0000000400609947 */ /* 0x000fec0003800000 */
[----:B------:R-:W0:Y:S01]  /*0480*/  LDCU.128 UR4, c[0x0][0x3a0] ;  /* 0x00007400ff0477ac */ /* 0x000e220008000c00 */
[----:B------:R-:W-:Y:S01]  /*0490*/  LOP3.LUT R8, R10, 0x7ffffff0, RZ, 0xc0, !PT ;  /* 0x7ffffff00a087812 */ /* 0x000fe200078ec0ff */
[----:B------:R-:W-:Y:S04]  /*04a0*/  BSSY.RECONVERGENT B1, `(.L_x_10) ;  /* 0x0000055000017945 */ /* 0x000fe80003800200 */
[----:B-1----:R-:W-:Y:S01]  /*04b0*/  IMAD.MOV R9, RZ, RZ, -R8 ;  /* 0x000000ffff097224 */ /* 0x002fe200078e0a08 */
[----:B0-----:R-:W-:Y:S02]  /*04c0*/  UIADD3 UR6, UP0, UPT, UR6, 0x20, URZ ;  /* 0x0000002006067890 */ /* 0x001fe4000ff1e0ff */
[----:B------:R-:W-:Y:S02]  /*04d0*/  UIADD3 UR4, UP1, UPT, UR4, 0x20, URZ ;  /* 0x0000002004047890 */ /* 0x000fe4000ff3e0ff */
[----:B------:R-:W-:-:S02]  /*04e0*/  UIADD3.X UR7, UPT, UPT, URZ, UR7, URZ, UP0, !UPT ;  /* 0x00000007ff077290 */ /* 0x000fc400087fe4ff */
[----:B------:R-:W-:Y:S01]  /*04f0*/  UIADD3.X UR5, UPT, UPT, URZ, UR5, URZ, UP1, !UPT ;  /* 0x00000005ff057290 */ /* 0x000fe20008ffe4ff */
[----:B------:R-:W-:Y:S02]  /*0500*/  IMAD.U32 R17, RZ, RZ, UR6 ;  /* 0x00000006ff117e24 */ /* 0x000fe4000f8e00ff */
[----:B------:R-:W-:Y:S02]  /*0510*/  IMAD.U32 R14, RZ, RZ, UR4 ;  /* 0x00000004ff0e7e24 */ /* 0x000fe4000f8e00ff */
[----:B------:R-:W-:Y:S02]  /*0520*/  IMAD.U32 R18, RZ, RZ, UR7 ;  /* 0x00000007ff127e24 */ /* 0x000fe4000f8e00ff */
[----:B------:R-:W-:-:S07]  /*0530*/  IMAD.U32 R15, RZ, RZ, UR5 ;  /* 0x00000005ff0f7e24 */ /* 0x000fce000f8e00ff */
.L_x_11:
[----:B------:R-:W-:Y:S01]  /*0540*/  IMAD.MOV.U32 R10, RZ, RZ, R17 ;  /* 0x000000ffff0a7224 */ /* 0x000fe200078e0011 */
[----:B0-----:R-:W2:Y:S01]  /*0550*/  LDG.E.STRONG.SYS R12, desc[UR8][R6.64] ;  /* 0x00000008060c7981 */ /* 0x001ea2000c1f5900 */
[----:B------:R-:W-:-:S05]  /*0560*/  IMAD.MOV.U32 R11, RZ, RZ, R18 ;  /* 0x000000ffff0b7224 */ /* 0x000fca00078e0012 */
[----:B------:R-:W2:Y:S02]  /*0570*/  LDG.E.STRONG.SYS R13, desc[UR8][R10.64+-0x20] ;  /* 0xffffe0080a0d7981 */ /* 0x000ea4000c1f5900 */
[----:B--2---:R-:W-:Y:S01]  /*0580*/  ISETP.GE.AND P1, PT, R12, R13, PT ;  /* 0x0000000d0c00720c */ /* 0x004fe20003f26270 */
[----:B------:R-:W-:Y:S02]  /*0590*/  IMAD.MOV.U32 R12, RZ, RZ, R14 ;  /* 0x000000ffff0c7224 */ /* 0x000fe400078e000e */
[----:B------:R-:W-:-:S10]  /*05a0*/  IMAD.MOV.U32 R13, RZ, RZ, R15 ;  /* 0x000000ffff0d7224 */ /* 0x000fd400078e000f */
[----:B------:R0:W-:Y:S04]  /*05b0*/  @P1 STG.E.STRONG.SYS desc[UR8][R12.64+-0x20], RZ ;  /* 0xffffe0ff0c001986 */ /* 0x0001e8000c115908 */
[----:B------:R-:W2:Y:S04]  /*05c0*/  LDG.E.STRONG.SYS R14, desc[UR8][R6.64] ;  /* 0x00000008060e7981 */ /* 0x000ea8000c1f5900 */
[----:B------:R-:W2:Y:S02]  /*05d0*/  LDG.E.STRONG.SYS R15, desc[UR8][R10.64+-0x1c] ;  /* 0xffffe4080a0f7981 */ /* 0x000ea4000c1f5900 */
[----:B--2---:R-:W-:-:S13]  /*05e0*/  ISETP.GE.AND P1, PT, R14, R15, PT ;  /* 0x0000000f0e00720c */ /* 0x004fda0003f26270 */
        /* <DEDUP_REMOVED lines=54> */
[----:B------:R-:W2:Y:S01]  /*0950*/  LDG.E.STRONG.SYS R15, desc[UR8][R10.64+0x1c] ;  /* 0x00001c080a0f7981 */ /* 0x000ea2000c1f5900 */
[----:B------:R-:W-:-:S05]  /*0960*/  VIADD R9, R9, 0x10 ;  /* 0x0000001009097836 */ /* 0x000fca0000000000 */
[----:B------:R-:W-:Y:S02]  /*0970*/  ISETP.NE.AND P3, PT, R9, RZ, PT ;  /* 0x000000ff0900720c */ /* 0x000fe40003f65270 */
[----:B--2---:R-:W-:Y:S02]  /*0980*/  ISETP.GE.AND P1, PT, R14, R15, PT ;  /* 0x0000000f0e00720c */ /* 0x004fe40003f26270 */
[----:B------:R-:W-:-:S05]  /*0990*/  IADD3 R14, P2, PT, R12, 0x40, RZ ;  /* 0x000000400c0e7810 */ /* 0x000fca0007f5e0ff */
[----:B------:R-:W-:-:S06]  /*09a0*/  IMAD.X R15, RZ, RZ, R13, P2 ;  /* 0x000000ffff0f7224 */ /* 0x000fcc00010e060d */
[----:B------:R0:W-:Y:S01]  /*09b0*/  @P1 STG.E.STRONG.SYS desc[UR8][R12.64+0x1c], RZ ;  /* 0x00001cff0c001986 */ /* 0x0001e2000c115908 */
[----:B------:R-:W-:-:S05]  /*09c0*/  IADD3 R17, P1, PT, R10, 0x40, RZ ;  /* 0x000000400a117810 */ /* 0x000fca0007f3e0ff */
[----:B------:R-:W-:Y:S01]  /*09d0*/  IMAD.X R18, RZ, RZ, R11, P1 ;  /* 0x000000ffff127224 */ /* 0x000fe200008e060b */
[----:B------:R-:W-:Y:S07]  /*09e0*/  @P3 BRA `(.L_x_11) ;  /* 0xfffffff800d43947 */ /* 0x000fee000383ffff */
[----:B------:R-:W-:Y:S05]  /*09f0*/  BSYNC.RECONVERGENT B1 ;  /* 0x0000000000017941 */ /* 0x000fea0003800200 */
.L_x_10:
[----:B------:R-:W-:Y:S05]  /*0a00*/  @!P0 BRA `(.L_x_9) ;  /* 0x0000000400788947 */ /* 0x000fea0003800000 */
[----:B------:R-:W2:Y:S01]  /*0a10*/  LDCU UR4, c[0x0][0x3bc] ;  /* 0x00007780ff0477ac */ /* 0x000ea20008000800 */
[----:B------:R-:W-:Y:S01]  /*0a20*/  ISETP.GE.U32.AND P0, PT, R16, 0x8, PT ;  /* 0x000000081000780c */ /* 0x000fe20003f06070 */
[----:B--2---:R-:W-:-:S04]  /*0a30*/  ULOP3.LUT UR5, UR4, 0x7, URZ, 0xc0, !UPT ;  /* 0x0000000704057892 */ /* 0x004fc8000f8ec0ff */
[----:B------:R-:W-:-:S08]  /*0a40*/  UISETP.NE.AND UP0, UPT, UR5, URZ, UPT ;  /* 0x000000ff0500728c */ /* 0x000fd0000bf05270 */
[----:B------:R-:W-:Y:S05]  /*0a50*/  @!P0 BRA `(.L_x_12) ;  /* 0x0000000000948947 */ /* 0x000fea0003800000 */
[----:B------:R-:W2:Y:S01]  /*0a60*/  LDC.64 R10, c[0x0][0x3a8] ;  /* 0x0000ea00ff0a7b82 */ /* 0x000ea20000000a00 */
[----:B-1----:R-:W3:Y:S07]  /*0a70*/  LDG.E.STRONG.SYS R9, desc[UR8][R6.64] ;  /* 0x0000000806097981 */ /* 0x002eee000c1f5900 */
[----:B0-----:R-:W0:Y:S01]  /*0a80*/  LDC.64 R12, c[0x0][0x3a0] ;  /* 0x0000e800ff0c7b82 */ /* 0x001e220000000a00 */
[----:B--2---:R-:W-:-:S05]  /*0a90*/  IMAD.WIDE.U32 R10, R8, 0x4, R10 ;  /* 0x00000004080a7825 */ /* 0x004fca00078e000a */
[----:B------:R-:W3:Y:S01]  /*0aa0*/  LDG.E.STRONG.SYS R14, desc[UR8][R10.64] ;  /* 0x000000080a0e7981 */ /* 0x000ee2000c1f5900 */
[----:B0-----:R-:W-:Y:S01]  /*0ab0*/  IMAD.WIDE.U32 R12, R8, 0x4, R12 ;  /* 0x00000004080c7825 */ /* 0x001fe200078e000c */
[----:B---3--:R-:W-:-:S13]  /*0ac0*/  ISETP.GE.AND P0, PT, R9, R14, PT ;  /* 0x0000000e0900720c */ /* 0x008fda0003f06270 */
[----:B------:R2:W-:Y:S04]  /*0ad0*/  @P0 STG.E.STRONG.SYS desc[UR8][R12.64], RZ ;  /* 0x000000ff0c000986 */ /* 0x0005e8000c115908 */
[----:B------:R-:W3:Y:S04]  /*0ae0*/  LDG.E.STRONG.SYS R9, desc[UR8][R6.64] ;  /* 0x0000000806097981 */ /* 0x000ee8000c1f5900 */
[----:B------:R-:W3:Y:S02]  /*0af0*/  LDG.E.STRONG.SYS R14, desc[UR8][R10.64+0x4] ;  /* 0x000004080a0e7981 */ /* 0x000ee4000c1f5900 */
        /* <DEDUP_REMOVED lines=23> */
[----:B------:R-:W3:Y:S01]  /*0c70*/  LDG.E.STRONG.SYS R14, desc[UR8][R10.64+0x1c] ;  /* 0x00001c080a0e7981 */ /* 0x000ee2000c1f5900 */
[----:B------:R-:W-:Y:S01]  /*0c80*/  VIADD R8, R8, 0x8 ;  /* 0x0000000808087836 */ /* 0x000fe20000000000 */
[----:B---3--:R-:W-:-:S13]  /*0c90*/  ISETP.GE.AND P0, PT, R9, R14, PT ;  /* 0x0000000e0900720c */ /* 0x008fda0003f06270 */
[----:B------:R2:W-:Y:S02]  /*0ca0*/  @P0 STG.E.STRONG.SYS desc[UR8][R12.64+0x1c], RZ ;  /* 0x00001cff0c000986 */ /* 0x0005e4000c115908 */
.L_x_12:
[----:B------:R-:W-:Y:S05]  /*0cb0*/  BRA.U !UP0, `(.L_x_9) ;  /* 0x0000000108cc7547 */ /* 0x000fea000b800000 */
[----:B------:R-:W-:Y:S02]  /*0cc0*/  UISETP.GE.U32.AND UP0, UPT, UR5, 0x4, UPT ;  /* 0x000000040500788c */ /* 0x000fe4000bf06070 */
[----:B------:R-:W-:-:S04]  /*0cd0*/  ULOP3.LUT UR4, UR4, 0x3, URZ, 0xc0, !UPT ;  /* 0x0000000304047892 */ /* 0x000fc8000f8ec0ff */
[----:B------:R-:W-:-:S03]  /*0ce0*/  UISETP.NE.AND UP1, UPT, UR4, URZ, UPT ;  /* 0x000000ff0400728c */ /* 0x000fc6000bf25270 */
[----:B------:R-:W-:Y:S08]  /*0cf0*/  BRA.U !UP0, `(.L_x_13) ;  /* 0x0000000108547547 */ /* 0x000ff0000b800000 */
[----:B------:R-:W3:Y:S01]  /*0d00*/  LDC.64 R10, c[0x0][0x3a8] ;  /* 0x0000ea00ff0a7b82 */ /* 0x000ee20000000a00 */
[----:B-1----:R-:W4:Y:S07]  /*0d10*/  LDG.E.STRONG.SYS R9, desc[UR8][R6.64] ;  /* 0x0000000806097981 */ /* 0x002f2e000c1f5900 */
[----:B0-2---:R-:W0:Y:S01]  /*0d20*/  LDC.64 R12, c[0x0][0x3a0] ;  /* 0x0000e800ff0c7b82 */ /* 0x005e220000000a00 */
[----:B---3--:R-:W-:-:S05]  /*0d30*/  IMAD.WIDE.U32 R10, R8, 0x4, R10 ;  /* 0x00000004080a7825 */ /* 0x008fca00078e000a */
[----:B------:R-:W4:Y:S01]  /*0d40*/  LDG.E.STRONG.SYS R14, desc[UR8][R10.64] ;  /* 0x000000080a0e7981 */ /* 0x000f22000c1f5900 */
[----:B0-----:R-:W-:Y:S01]  /*0d50*/  IMAD.WIDE.U32 R12, R8, 0x4, R12 ;  /* 0x00000004080c7825 */ /* 0x001fe200078e000c */
[----:B----4-:R-:W-:-:S13]  /*0d60*/  ISETP.GE.AND P0, PT, R9, R14, PT ;  /* 0x0000000e0900720c */ /* 0x010fda0003f06270 */
        /* <DEDUP_REMOVED lines=11> */
[----:B------:R-:W-:Y:S01]  /*0e20*/  VIADD R8, R8, 0x4 ;  /* 0x0000000408087836 */ /* 0x000fe20000000000 */
[----:B--2---:R-:W-:-:S13]  /*0e30*/  ISETP.GE.AND P0, PT, R9, R14, PT ;  /* 0x0000000e0900720c */ /* 0x004fda0003f06270 */
[----:B------:R3:W-:Y:S02]  /*0e40*/  @P0 STG.E.STRONG.SYS desc[UR8][R12.64+0xc], RZ ;  /* 0x00000cff0c000986 */ /* 0x0007e4000c115908 */
.L_x_13:
[----:B------:R-:W-:Y:S05]  /*0e50*/  BRA.U !UP1, `(.L_x_9) ;  /* 0x0000000109647547 */ /* 0x000fea000b800000 */
[----:B------:R-:W4:Y:S01]  /*0e60*/  LDC.64 R10, c[0x0][0x3a0] ;  /* 0x0000e800ff0a7b82 */ /* 0x000f220000000a00 */
[----:B------:R-:W-:-:S07]  /*0e70*/  UIADD3 UR4, UPT, UPT, -UR4, URZ, URZ ;  /* 0x000000ff04047290 */ /* 0x000fce000fffe1ff */
[----:B0-23--:R-:W1:Y:S01]  /*0e80*/  LDC.64 R12, c[0x0][0x3a8] ;  /* 0x0000ea00ff0c7b82 */ /* 0x00de620000000a00 */
[----:B----4-:R-:W-:-:S04]  /*0e90*/  IMAD.WIDE.U32 R10, R8, 0x4, R10 ;  /* 0x00000004080a7825 */ /* 0x010fc800078e000a */
[----:B------:R-:W-:Y:S02]  /*0ea0*/  IMAD.MOV.U32 R14, RZ, RZ, R10 ;  /* 0x000000ffff0e7224 */ /* 0x000fe400078e000a */
[----:B------:R-:W-:Y:S02]  /*0eb0*/  IMAD.MOV.U32 R15, RZ, RZ, R11 ;  /* 0x000000ffff0f7224 */ /* 0x000fe400078e000b */
[----:B-1----:R-:W-:-:S04]  /*0ec0*/  IMAD.WIDE.U32 R8, R8, 0x4, R12 ;  /* 0x0000000408087825 */ /* 0x002fc800078e000c */
[----:B------:R-:W-:Y:S02]  /*0ed0*/  IMAD.MOV.U32 R12, RZ, RZ, R8 ;  /* 0x000000ffff0c7224 */ /* 0x000fe400078e0008 */
[----:B------:R-:W-:Y:S02]  /*0ee0*/  IMAD.MOV.U32 R13, RZ, RZ, R9 ;  /* 0x000000ffff0d7224 */ /* 0x000fe400078e0009 */
[----:B------:R-:W-:-:S07]  /*0ef0*/  IMAD.U32 R10, RZ, RZ, UR4 ;  /* 0x00000004ff0a7e24 */ /* 0x000fce000f8e00ff */
.L_x_14:
[----:B----4-:R-:W-:Y:S01]  /*0f00*/  IMAD.MOV.U32 R8, RZ, RZ, R12 ;  /* 0x000000ffff087224 */ /* 0x010fe200078e000c */
[----:B------:R-:W2:Y:S01]  /*0f10*/  LDG.E.STRONG.SYS R11, desc[UR8][R6.64] ;  /* 0x00000008060b7981 */ /* 0x000ea2000c1f5900 */
[----:B------:R-:W-:-:S05]  /*0f20*/  IMAD.MOV.U32 R9, RZ, RZ, R13 ;  /* 0x000000ffff097224 */ /* 0x000fca00078e000d */
[----:B------:R-:W2:Y:S01]  /*0f30*/  LDG.E.STRONG.SYS R8, desc[UR8][R8.64] ;  /* 0x0000000808087981 */ /* 0x000ea2000c1f5900 */
[----:B------:R-:W-:Y:S01]  /*0f40*/  VIADD R10, R10, 0x1 ;  /* 0x000000010a0a7836 */ /* 0x000fe20000000000 */
[----:B------:R-:W-:-:S04]  /*0f50*/  IADD3 R12, P1, PT, R12, 0x4, RZ ;  /* 0x000000040c0c7810 */ /* 0x000fc80007f3e0ff */
[----:B------:R-:W-:Y:S01]  /*0f60*/  ISETP.NE.AND P2, PT, R10, RZ, PT ;  /* 0x000000ff0a00720c */ /* 0x000fe20003f45270 */
[----:B------:R-:W-:Y:S01]  /*0f70*/  IMAD.X R13, RZ, RZ, R13, P1 ;  /* 0x000000ffff0d7224 */ /* 0x000fe200008e060d */
[----:B--2---:R-:W-:-:S13]  /*0f80*/  ISETP.GE.AND P0, PT, R11, R8, PT ;  /* 0x000000080b00720c */ /* 0x004fda0003f06270 */
[----:B------:R-:W-:Y:S02]  /*0f90*/  @P0 IMAD.MOV.U32 R8, RZ, RZ, R14 ;  /* 0x000000ffff080224 */ /* 0x000fe400078e000e */
[----:B------:R-:W-:-:S05]  /*0fa0*/  @P0 IMAD.MOV.U32 R9, RZ, RZ, R15 ;  /* 0x000000ffff090224 */ /* 0x000fca00078e000f */
[----:B------:R4:W-:Y:S01]  /*0fb0*/  @P0 STG.E.STRONG.SYS desc[UR8][R8.64], RZ ;  /* 0x000000ff08000986 */ /* 0x0009e2000c115908 */
[----:B------:R-:W-:-:S05]  /*0fc0*/  IADD3 R14, P0, PT, R14, 0x4, RZ ;  /* 0x000000040e0e7810 */ /* 0x000fca0007f1e0ff */
[----:B------:R-:W-:Y:S01]  /*0fd0*/  IMAD.X R15, RZ, RZ, R15, P0 ;  /* 0x000000ffff0f7224 */ /* 0x000fe200000e060f */
[----:B------:R-:W-:Y:S07]  /*0fe0*/  @P2 BRA `(.L_x_14) ;  /* 0xfffffffc00c42947 */ /* 0x000fee000383ffff */
.L_x_9:
[----:B------:R-:W-:Y:S05]  /*0ff0*/  BSYNC.RECONVERGENT B0 ;  /* 0x0000000000007941 */ /* 0x000fea0003800200 */
.L_x_8:
[----:B-1----:R-:W1:Y:S08]  /*1000*/  LDC.64 R6, c[0x0][0x390] ;  /* 0x0000e400ff067b82 */ /* 0x002e700000000a00 */
[----:B0-23--:R-:W0:Y:S08]  /*1010*/  LDC.64 R12, c[0x4][RZ] ;  /* 0x01000000ff0c7b82 */ /* 0x00de300000000a00 */
[----:B----4-:R-:W2:Y:S01]  /*1020*/  LDC.64 R8, c[0x0][0x3b0] ;  /* 0x0000ec00ff087b82 */ /* 0x010ea20000000a00 */
[----:B-1----:R-:W-:-:S07]  /*1030*/  IMAD.WIDE R6, R0, 0x4, R6 ;  /* 0x0000000400067825 */ /* 0x002fce00078e0206 */
[----:B------:R-:W1:Y:S01]  /*1040*/  LDC.64 R10, c[0x0][0x380] ;  /* 0x0000e000ff0a7b82 */ /* 0x000e620000000a00 */
[----:B------:R-:W3:Y:S04]  /*1050*/  LDG.E R7, desc[UR8][R6.64] ;  /* 0x0000000806077981 */ /* 0x000ee8000c1e1900 */
[----:B0-----:R-:W3:Y:S01]  /*1060*/  LDG.E.STRONG.SYS R12, desc[UR8][R12.64] ;  /* 0x000000080c0c7981 */ /* 0x001ee2000c1f5900 */
[----:B------:R-:W-:Y:S02]  /*1070*/  IMAD.MOV.U32 R17, RZ, RZ, 0x1 ;  /* 0x00000001ff117424 */ /* 0x000fe400078e00ff */
[----:B--2---:R-:W-:-:S04]  /*1080*/  IMAD.WIDE R8, R0, 0x4, R8 ;  /* 0x0000000400087825 */ /* 0x004fc800078e0208 */
[----:B-1----:R-:W-:-:S04]  /*1090*/  IMAD.WIDE R10, R0, 0x4, R10 ;  /* 0x00000004000a7825 */ /* 0x002fc800078e020a */
[----:B---3--:R-:W-:-:S05]  /*10a0*/  IMAD.IADD R15, R12, 0x1, R7 ;  /* 0x000000010c0f7824 */ /* 0x008fca00078e0207 */
[----:B------:R-:W-:Y:S04]  /*10b0*/  STG.E desc[UR8][R8.64], R15 ;  /* 0x0000000f08007986 */ /* 0x000fe8000c101908 */
[----:B------:R-:W-:Y:S04]  /*10c0*/  STG.E.STRONG.SYS desc[UR8][R4.64], R15 ;  /* 0x0000000f04007986 */ /* 0x000fe8000c115908 */
[----:B------:R-:W-:Y:S04]  /*10d0*/  STG.E.STRONG.SYS desc[UR8][R2.64], R17 ;  /* 0x0000001102007986 */ /* 0x000fe8000c115908 */
[----:B------:R-:W-:Y:S01]  /*10e0*/  STG.E.STRONG.SYS desc[UR8][R10.64], R17 ;  /* 0x000000110a007986 */ /* 0x000fe2000c115908 */
[----:B------:R-:W-:Y:S05]  /*10f0*/  EXIT ;  /* 0x000000000000794d */ /* 0x000fea0003800000 */
.L_x_15:
[----:B------:R-:W-:-:S00]  /*1100*/  BRA `(.L_x_15) ;  /* 0xfffffffc00fc7947 */ /* 0x000fc0000383ffff */
[----:B------:R-:W-:-:S00]  /*1110*/  NOP ;  /* 0x0000000000007918 */ /* 0x000fc00000000000 */
        /* <DEDUP_REMOVED lines=14> */
.L_x_17:


//--------------------- .text._Z10initializePViii --------------------------
	.section	.text._Z10initializePViii,"ax",@progbits
	.align	128
        .global         _Z10initializePViii
        .type           _Z10initializePViii,@function
        .size           _Z10initializePViii,(.L_x_18 - _Z10initializePViii)
        .other          _Z10initializePViii,@"STO_CUDA_ENTRY STV_DEFAULT"
_Z10initializePViii:
.text._Z10initializePViii:
[----:B------:R-:W-:Y:S01]  /*0000*/  LDC R1, c[0x0][0x37c] ;  /* 0x0000df00ff017b82 */ /* 0x000fe20000000800 */
[----:B------:R-:W0:Y:S07]  /*0010*/  S2R R0, SR_TID.X ;  /* 0x0000000000007919 */ /* 0x000e2e0000002100 */
[----:B------:R-:W0:Y:S01]  /*0020*/  S2UR UR4, SR_CTAID.X ;  /* 0x00000000000479c3 */ /* 0x000e220000002500 */
[----:B------:R-:W1:Y:S07]  /*0030*/  LDCU UR5, c[0x0][0x388] ;  /* 0x00007100ff0577ac */ /* 0x000e6e0008000800 */
[----:B------:R-:W0:Y:S02]  /*0040*/  LDC R5, c[0x0][0x360] ;  /* 0x0000d800ff057b82 */ /* 0x000e240000000800 */
[----:B0-----:R-:W-:-:S05]  /*0050*/  IMAD R5, R5, UR4, R0 ;  /* 0x0000000405057c24 */ /* 0x001fca000f8e0200 */
[----:B-1----:R-:W-:-:S13]  /*0060*/  ISETP.GE.AND P0, PT, R5, UR5, PT ;  /* 0x0000000505007c0c */ /* 0x002fda000bf06270 */
[----:B------:R-:W-:Y:S05]  /*0070*/  @P0 EXIT ;  /* 0x000000000000094d */ /* 0x000fea0003800000 */
[----:B------:R-:W0:Y:S01]  /*0080*/  LDC.64 R2, c[0x0][0x380] ;  /* 0x0000e000ff027b82 */ /* 0x000e220000000a00 */
[----:B------:R-:W1:Y:S07]  /*0090*/  LDCU.64 UR4, c[0x0][0x358] ;  /* 0x00006b00ff0477ac */ /* 0x000e6e0008000a00 */
[----:B------:R-:W1:Y:S01]  /*00a0*/  LDC R7, c[0x0][0x38c] ;  /* 0x0000e300ff077b82 */ /* 0x000e620000000800 */
[----:B0-----:R-:W-:-:S05]  /*00b0*/  IMAD.WIDE R2, R5, 0x4, R2 ;  /* 0x0000000405027825 */ /* 0x001fca00078e0202 */
[----:B-1----:R-:W-:Y:S01]  /*00c0*/  STG.E.STRONG.SYS desc[UR4][R2.64], R7 ;  /* 0x0000000702007986 */ /* 0x002fe2000c115904 */
[----:B------:R-:W-:Y:S05]  /*00d0*/  EXIT ;  /* 0x000000000000794d */ /* 0x000fea0003800000 */
.L_x_16:
        /* <DEDUP_REMOVED lines=10> */
.L_x_18:


//--------------------- .nv.shared.reserved.0     --------------------------
	.section	.nv.shared.reserved.0,"aw",@nobits
	.weak		__nv_reservedSMEM_offset_0_alias
	.size		__nv_reservedSMEM_offset_0_alias, 0, 64
	.other		__nv_reservedSMEM_offset_0_alias,@"STO_CUDA_RESERVED_SHARED STV_DEFAULT"
__nv_reservedSMEM_offset_0_alias:
	.zero		0
	.zero		64


//--------------------- .nv.global                --------------------------
	.section	.nv.global,"aw",@nobits
	.align	4
.nv.global:
	.type		t,@object
	.size		t,(.L_0 - t)
t:
	.zero		4
.L_0:


//--------------------- .nv.constant0._Z8simulatePViPiS1_S0_S0_S0_S1_ii --------------------------
	.section	.nv.constant0._Z8simulatePViPiS1_S0_S0_S0_S1_ii,"a",@progbits
	.sectionflags	@""
	.align	4
.nv.constant0._Z8simulatePViPiS1_S0_S0_S0_S1_ii:
	.zero		960


//--------------------- .nv.constant0._Z10initializePViii --------------------------
	.section	.nv.constant0._Z10initializePViii,"a",@progbits
	.sectionflags	@""
	.align	4
.nv.constant0._Z10initializePViii:
	.zero		912


//--------------------- SYMBOLS --------------------------

	.type		.nv.reservedSmem.offset0,@object
	.size		.nv.reservedSmem.offset0,0x4
